//
// Generated by NVIDIA NVVM Compiler
//
// Compiler Build ID: CL-36424714
// Cuda compilation tools, release 13.0, V13.0.88
// Based on NVVM 20.0.0
//

.version 9.0
.target sm_100
.address_size 64

	// .globl	computeBondedForces

.visible .entry computeBondedForces(
	.param .u64 .ptr .align 1 computeBondedForces_param_0,
	.param .u64 .ptr .align 1 computeBondedForces_param_1,
	.param .u64 .ptr .align 1 computeBondedForces_param_2,
	.param .u64 .ptr .align 1 computeBondedForces_param_3,
	.param .u64 .ptr .align 1 computeBondedForces_param_4,
	.param .u32 computeBondedForces_param_5
)
{
	.reg .pred 	%p<4>;
	.reg .b32 	%r<17>;
	.reg .b32 	%f<42>;
	.reg .b64 	%rd<44>;

	ld.param.u64 	%rd5, [computeBondedForces_param_0];
	ld.param.u64 	%rd6, [computeBondedForces_param_1];
	ld.param.u64 	%rd7, [computeBondedForces_param_2];
	ld.param.u64 	%rd8, [computeBondedForces_param_3];
	ld.param.u64 	%rd9, [computeBondedForces_param_4];
	ld.param.u32 	%r6, [computeBondedForces_param_5];
	mov.u32 	%r7, %ctaid.x;
	mov.u32 	%r1, %ntid.x;
	mov.u32 	%r8, %tid.x;
	mad.lo.s32 	%r2, %r7, %r1, %r8;
	setp.ge.u32 	%p1, %r2, %r6;
	mov.f32 	%f41, 0f00000000;
	@%p1 bra 	$L__BB0_3;
	cvta.to.global.u64 	%rd1, %rd5;
	cvta.to.global.u64 	%rd2, %rd7;
	mov.u32 	%r9, %nctaid.x;
	mul.lo.s32 	%r3, %r1, %r9;
	cvta.to.global.u64 	%rd3, %rd8;
	cvta.to.global.u64 	%rd4, %rd9;
	mov.f32 	%f41, 0f00000000;
	mov.u32 	%r16, %r2;
$L__BB0_2:
	mul.wide.u32 	%rd10, %r16, 8;
	add.s64 	%rd11, %rd3, %rd10;
	ld.global.nc.v2.u32 	{%r10, %r11}, [%rd11];
	mul.wide.u32 	%rd12, %r10, 16;
	add.s64 	%rd13, %rd2, %rd12;
	ld.global.nc.v4.f32 	{%f6, %f7, %f8, %f9}, [%rd13];
	mul.wide.u32 	%rd14, %r11, 16;
	add.s64 	%rd15, %rd2, %rd14;
	ld.global.nc.v4.f32 	{%f10, %f11, %f12, %f13}, [%rd15];
	sub.f32 	%f14, %f10, %f6;
	sub.f32 	%f15, %f11, %f7;
	sub.f32 	%f16, %f12, %f8;
	mul.f32 	%f17, %f15, %f15;
	fma.rn.f32 	%f18, %f14, %f14, %f17;
	fma.rn.f32 	%f19, %f16, %f16, %f18;
	sqrt.rn.f32 	%f20, %f19;
	add.s64 	%rd16, %rd4, %rd10;
	ld.global.v2.f32 	{%f21, %f22}, [%rd16];
	sub.f32 	%f23, %f20, %f21;
	mul.f32 	%f24, %f22, 0f3F000000;
	mul.f32 	%f25, %f23, %f24;
	fma.rn.f32 	%f41, %f23, %f25, %f41;
	mul.f32 	%f26, %f22, %f23;
	setp.gt.f32 	%p2, %f20, 0f00000000;
	div.rn.f32 	%f27, %f26, %f20;
	selp.f32 	%f28, %f27, 0f00000000, %p2;
	mul.f32 	%f29, %f14, %f28;
	mul.f32 	%f30, %f15, %f28;
	mul.f32 	%f31, %f16, %f28;
	mul.wide.u32 	%rd17, %r10, 8;
	add.s64 	%rd18, %rd1, %rd17;
	mul.f32 	%f32, %f29, 0f4F800000;
	cvt.rzi.s64.f32 	%rd19, %f32;
	atom.global.add.u64 	%rd20, [%rd18], %rd19;
	add.s32 	%r12, %r10, 32;
	mul.wide.u32 	%rd21, %r12, 8;
	add.s64 	%rd22, %rd1, %rd21;
	mul.f32 	%f33, %f30, 0f4F800000;
	cvt.rzi.s64.f32 	%rd23, %f33;
	atom.global.add.u64 	%rd24, [%rd22], %rd23;
	add.s32 	%r13, %r10, 64;
	mul.wide.u32 	%rd25, %r13, 8;
	add.s64 	%rd26, %rd1, %rd25;
	mul.f32 	%f34, %f31, 0f4F800000;
	cvt.rzi.s64.f32 	%rd27, %f34;
	atom.global.add.u64 	%rd28, [%rd26], %rd27;
	membar.cta;
	mul.wide.u32 	%rd29, %r11, 8;
	add.s64 	%rd30, %rd1, %rd29;
	mul.f32 	%f35, %f29, 0fCF800000;
	cvt.rzi.s64.f32 	%rd31, %f35;
	atom.global.add.u64 	%rd32, [%rd30], %rd31;
	add.s32 	%r14, %r11, 32;
	mul.wide.u32 	%rd33, %r14, 8;
	add.s64 	%rd34, %rd1, %rd33;
	mul.f32 	%f36, %f30, 0fCF800000;
	cvt.rzi.s64.f32 	%rd35, %f36;
	atom.global.add.u64 	%rd36, [%rd34], %rd35;
	add.s32 	%r15, %r11, 64;
	mul.wide.u32 	%rd37, %r15, 8;
	add.s64 	%rd38, %rd1, %rd37;
	mul.f32 	%f37, %f31, 0fCF800000;
	cvt.rzi.s64.f32 	%rd39, %f37;
	atom.global.add.u64 	%rd40, [%rd38], %rd39;
	membar.cta;
	add.s32 	%r16, %r16, %r3;
	setp.lt.u32 	%p3, %r16, %r6;
	@%p3 bra 	$L__BB0_2;
$L__BB0_3:
	cvta.to.global.u64 	%rd41, %rd6;
	mul.wide.u32 	%rd42, %r2, 4;
	add.s64 	%rd43, %rd41, %rd42;
	ld.global.f32 	%f38, [%rd43];
	add.f32 	%f39, %f41, %f38;
	st.global.f32 	[%rd43], %f39;
	ret;

}


// ===== COMPILED SASS (sm_100) =====

	.target	sm_100

	.elftype	@"ET_EXEC"


//--------------------- .note.nv.tkinfo           --------------------------
	.section	.note.nv.tkinfo,"",@"SHT_NOTE"
	.sectionflags	@"SHF_NOTE_NV_TKINFO"
	.tkinfo
        /*0018*/ 	.word	0x00000002
        /*0030*/ 	.string	""
        /*0030*/ 	.string	"ptxas"
        /*0030*/ 	.string	"Cuda compilation tools, release 13.0, V13.0.88"
        /*0030*/ 	.string	"Build cuda_13.0.r13.0/compiler.36424714_0"
        /*0030*/ 	.string	"-arch sm_100 -m 64 "



//--------------------- .note.nv.cuinfo           --------------------------
	.section	.note.nv.cuinfo,"",@"SHT_NOTE"
	.sectionflags	@"SHF_NOTE_NV_CUINFO"
        /*0018*/ 	.short	0x0002
        /*001a*/ 	.short	0x0064
        /*001c*/ 	.short	0x0082
	.zero		2


//--------------------- .nv.info                  --------------------------
	.section	.nv.info,"",@"SHT_CUDA_INFO"
	.align	4


	//----- nvinfo : EIATTR_REGCOUNT
	.align		4
        /*0000*/ 	.byte	0x04, 0x2f
        /*0002*/ 	.short	(.L_1 - .L_0)
	.align		4
.L_0:
        /*0004*/ 	.word	index@(computeBondedForces)
        /*0008*/ 	.word	0x00000020


	//----- nvinfo : EIATTR_FRAME_SIZE
	.align		4
.L_1:
        /*000c*/ 	.byte	0x04, 0x11
        /*000e*/ 	.short	(.L_3 - .L_2)
	.align		4
.L_2:
        /*0010*/ 	.word	index@($__internal_1_$__cuda_sm3x_div_rn_noftz_f32_slowpath)
        /*0014*/ 	.word	0x00000000


	//----- nvinfo : EIATTR_FRAME_SIZE
	.align		4
.L_3:
        /*0018*/ 	.byte	0x04, 0x11
        /*001a*/ 	.short	(.L_5 - .L_4)
	.align		4
.L_4:
        /*001c*/ 	.word	index@($__internal_0_$__cuda_sm20_sqrt_rn_f32_slowpath)
        /*0020*/ 	.word	0x00000000


	//----- nvinfo : EIATTR_FRAME_SIZE
	.align		4
.L_5:
        /*0024*/ 	.byte	0x04, 0x11
        /*0026*/ 	.short	(.L_7 - .L_6)
	.align		4
.L_6:
        /*0028*/ 	.word	index@(computeBondedForces)
        /*002c*/ 	.word	0x00000000


	//----- nvinfo : EIATTR_MIN_STACK_SIZE
	.align		4
.L_7:
        /*0030*/ 	.byte	0x04, 0x12
        /*0032*/ 	.short	(.L_9 - .L_8)
	.align		4
.L_8:
        /*0034*/ 	.word	index@(computeBondedForces)
        /*0038*/ 	.word	0x00000000
.L_9:


//--------------------- .nv.compat                --------------------------
	.section	.nv.compat,"",@"SHT_CUDA_COMPAT_INFO"
	.align	4
        /*0000*/ 	.byte	0x02, 0x09, 0x00, 0x00, 0x02, 0x02, 0x01, 0x00, 0x02, 0x05, 0x05, 0x00, 0x03, 0x07, 0x01, 0x01
        /*0010*/ 	.byte	0x02, 0x03, 0x00, 0x00, 0x02, 0x06, 0x01, 0x00, 0x04, 0x0b, 0x08, 0x00, 0x01, 0x00, 0x00, 0x00
        /*0020*/ 	.byte	0x00, 0x00, 0x00, 0x00


//--------------------- .nv.info.computeBondedForces --------------------------
	.section	.nv.info.computeBondedForces,"",@"SHT_CUDA_INFO"
	.sectionflags	@""
	.align	4


	//----- nvinfo : EIATTR_CUDA_API_VERSION
	.align		4
        /*0000*/ 	.byte	0x04, 0x37
        /*0002*/ 	.short	(.L_11 - .L_10)
.L_10:
        /*0004*/ 	.word	0x00000082


	//----- nvinfo : EIATTR_KPARAM_INFO
	.align		4
.L_11:
        /*0008*/ 	.byte	0x04, 0x17
        /*000a*/ 	.short	(.L_13 - .L_12)
.L_12:
        /*000c*/ 	.word	0x00000000
        /*0010*/ 	.short	0x0005
        /*0012*/ 	.short	0x0028
        /*0014*/ 	.byte	0x00, 0xf0, 0x11, 0x00


	//----- nvinfo : EIATTR_KPARAM_INFO
	.align		4
.L_13:
        /*0018*/ 	.byte	0x04, 0x17
        /*001a*/ 	.short	(.L_15 - .L_14)
.L_14:
        /*001c*/ 	.word	0x00000000
        /*0020*/ 	.short	0x0004
        /*0022*/ 	.short	0x0020
        /*0024*/ 	.byte	0x00, 0xf5, 0x21, 0x00


	//----- nvinfo : EIATTR_KPARAM_INFO
	.align		4
.L_15:
        /*0028*/ 	.byte	0x04, 0x17
        /*002a*/ 	.short	(.L_17 - .L_16)
.L_16:
        /*002c*/ 	.word	0x00000000
        /*0030*/ 	.short	0x0003
        /*0032*/ 	.short	0x0018
        /*0034*/ 	.byte	0x00, 0xf5, 0x21, 0x00


	//----- nvinfo : EIATTR_KPARAM_INFO
	.align		4
.L_17:
        /*0038*/ 	.byte	0x04, 0x17
        /*003a*/ 	.short	(.L_19 - .L_18)
.L_18:
        /*003c*/ 	.word	0x00000000
        /*0040*/ 	.short	0x0002
        /*0042*/ 	.short	0x0010
        /*0044*/ 	.byte	0x00, 0xf5, 0x21, 0x00


	//----- nvinfo : EIATTR_KPARAM_INFO
	.align		4
.L_19:
        /*0048*/ 	.byte	0x04, 0x17
        /*004a*/ 	.short	(.L_21 - .L_20)
.L_20:
        /*004c*/ 	.word	0x00000000
        /*0050*/ 	.short	0x0001
        /*0052*/ 	.short	0x0008
        /*0054*/ 	.byte	0x00, 0xf5, 0x21, 0x00


	//----- nvinfo : EIATTR_KPARAM_INFO
	.align		4
.L_21:
        /*0058*/ 	.byte	0x04, 0x17
        /*005a*/ 	.short	(.L_23 - .L_22)
.L_22:
        /*005c*/ 	.word	0x00000000
        /*0060*/ 	.short	0x0000
        /*0062*/ 	.short	0x0000
        /*0064*/ 	.byte	0x00, 0xf5, 0x21, 0x00


	//----- nvinfo : EIATTR_SPARSE_MMA_MASK
	.align		4
.L_23:
        /*0068*/ 	.byte	0x03, 0x50
        /*006a*/ 	.short	0x0000


	//----- nvinfo : EIATTR_MAXREG_COUNT
	.align		4
        /*006c*/ 	.byte	0x03, 0x1b
        /*006e*/ 	.short	0x00ff


	//----- nvinfo : EIATTR_MERCURY_ISA_VERSION
	.align		4
        /*0070*/ 	.byte	0x03, 0x5f
        /*0072*/ 	.short	0x0101


	//----- nvinfo : EIATTR_UNUSED_LOAD_BYTE_OFFSET
	.align		4
        /*0074*/ 	.byte	0x04, 0x44
        /*0076*/ 	.short	(.L_25 - .L_24)


	//   ....[0]....
.L_24:
        /*0078*/ 	.word	0x00000180
        /*007c*/ 	.word	0x00000fff


	//   ....[1]....
        /*0080*/ 	.word	0x00000190
        /*0084*/ 	.word	0x00000fff


	//----- nvinfo : EIATTR_VRC_CTA_INIT_COUNT
	.align		4
.L_25:
        /*0088*/ 	.byte	0x02, 0x4a
	.zero		1
	.zero		1


	//----- nvinfo : EIATTR_EXIT_INSTR_OFFSETS
	.align		4
        /*008c*/ 	.byte	0x04, 0x1c
        /*008e*/ 	.short	(.L_27 - .L_26)


	//   ....[0]....
.L_26:
        /*0090*/ 	.word	0x000006f0


	//----- nvinfo : EIATTR_CRS_STACK_SIZE
	.align		4
.L_27:
        /*0094*/ 	.byte	0x04, 0x1e
        /*0096*/ 	.short	(.L_29 - .L_28)
.L_28:
        /*0098*/ 	.word	0x00000000


	//----- nvinfo : EIATTR_CBANK_PARAM_SIZE
	.align		4
.L_29:
        /*009c*/ 	.byte	0x03, 0x19
        /*009e*/ 	.short	0x002c


	//----- nvinfo : EIATTR_PARAM_CBANK
	.align		4
        /*00a0*/ 	.byte	0x04, 0x0a
        /*00a2*/ 	.short	(.L_31 - .L_30)
	.align		4
.L_30:
        /*00a4*/ 	.word	index@(.nv.constant0.computeBondedForces)
        /*00a8*/ 	.short	0x0380
        /*00aa*/ 	.short	0x002c


	//----- nvinfo : EIATTR_SW_WAR
	.align		4
.L_31:
        /*00ac*/ 	.byte	0x04, 0x36
        /*00ae*/ 	.short	(.L_33 - .L_32)
.L_32:
        /*00b0*/ 	.word	0x00000008
.L_33:


//--------------------- .nv.callgraph             --------------------------
	.section	.nv.callgraph,"",@"SHT_CUDA_CALLGRAPH"
	.align	4
	.sectionentsize	8
	.align		4
        /*0000*/ 	.word	0x00000000
	.align		4
        /*0004*/ 	.word	0xffffffff
	.align		4
        /*0008*/ 	.word	0x00000000
	.align		4
        /*000c*/ 	.word	0xfffffffe
	.align		4
        /*0010*/ 	.word	0x00000000
	.align		4
        /*0014*/ 	.word	0xfffffffd
	.align		4
        /*0018*/ 	.word	0x00000000
	.align		4
        /*001c*/ 	.word	0xfffffffc


//--------------------- .text.computeBondedForces --------------------------
	.section	.text.computeBondedForces,"ax",@progbits
	.align	128
        .global         computeBondedForces
        .type           computeBondedForces,@function
        .size           computeBondedForces,(.L_x_22 - computeBondedForces)
        .other          computeBondedForces,@"STO_CUDA_ENTRY STV_DEFAULT"
computeBondedForces:
.text.computeBondedForces:
[----:B------:R-:W-:Y:S01]  /*0000*/  LDC R1, c[0x0][0x37c] ;  /* 0x0000df00ff017b82 */ /* 0x000fe20000000800 */
[----:B------:R-:W0:Y:S07]  /*0010*/  S2R R3, SR_TID.X ;  /* 0x0000000000037919 */ /* 0x000e2e0000002100 */
[----:B------:R-:W0:Y:S01]  /*0020*/  S2UR UR6, SR_CTAID.X ;  /* 0x00000000000679c3 */ /* 0x000e220000002500 */
[----:B------:R-:W1:Y:S01]  /*0030*/  LDCU UR7, c[0x0][0x3a8] ;  /* 0x00007500ff0777ac */ /* 0x000e620008000800 */
[----:B------:R-:W-:Y:S01]  /*0040*/  BSSY B0, `(.L_x_0) ;  /* 0x0000065000007945 */ /* 0x000fe20003800000 */
[----:B------:R-:W-:Y:S01]  /*0050*/  HFMA2 R22, -RZ, RZ, 0, 0 ;  /* 0x00000000ff167431 */ /* 0x000fe200000001ff */
[----:B------:R-:W2:Y:S04]  /*0060*/  LDCU.64 UR4, c[0x0][0x358] ;  /* 0x00006b00ff0477ac */ /* 0x000ea80008000a00 */
[----:B------:R-:W0:Y:S01]  /*0070*/  LDC R24, c[0x0][0x360] ;  /* 0x0000d800ff187b82 */ /* 0x000e220000000800 */
[----:B------:R-:W3:Y:S01]  /*0080*/  LDCU UR8, c[0x0][0x3a8] ;  /* 0x00007500ff0877ac */ /* 0x000ee20008000800 */
[----:B0-----:R-:W-:-:S05]  /*0090*/  IMAD R2, R24, UR6, R3 ;  /* 0x0000000618027c24 */ /* 0x001fca000f8e0203 */
[----:B-1----:R-:W-:-:S13]  /*00a0*/  ISETP.GE.U32.AND P0, PT, R2, UR7, PT ;  /* 0x0000000702007c0c */ /* 0x002fda000bf06070 */
[----:B--23--:R-:W-:Y:S05]  /*00b0*/  @P0 BRA `(.L_x_1) ;  /* 0x0000000400740947 */ /* 0x00cfea0003800000 */
[----:B------:R-:W0:Y:S01]  /*00c0*/  LDC.64 R12, c[0x0][0x3a0] ;  /* 0x0000e800ff0c7b82 */ /* 0x000e220000000a00 */
[----:B------:R-:W1:Y:S01]  /*00d0*/  LDCU UR6, c[0x0][0x370] ;  /* 0x00006e00ff0677ac */ /* 0x000e620008000800 */
[----:B------:R-:W-:Y:S01]  /*00e0*/  IMAD.MOV.U32 R22, RZ, RZ, RZ ;  /* 0x000000ffff167224 */ /* 0x000fe200078e00ff */
[----:B------:R-:W-:-:S05]  /*00f0*/  MOV R23, R2 ;  /* 0x0000000200177202 */ /* 0x000fca0000000f00 */
[----:B------:R-:W2:Y:S08]  /*0100*/  LDC.64 R14, c[0x0][0x380] ;  /* 0x0000e000ff0e7b82 */ /* 0x000eb00000000a00 */
[----:B------:R-:W3:Y:S01]  /*0110*/  LDC.64 R16, c[0x0][0x390] ;  /* 0x0000e400ff107b82 */ /* 0x000ee20000000a00 */
[----:B-1----:R-:W-:-:S07]  /*0120*/  IMAD R24, R24, UR6, RZ ;  /* 0x0000000618187c24 */ /* 0x002fce000f8e02ff */
[----:B------:R-:W1:Y:S02]  /*0130*/  LDC.64 R18, c[0x0][0x398] ;  /* 0x0000e600ff127b82 */ /* 0x000e640000000a00 */
.L_x_7:
[----:B-1--4-:R-:W-:-:S06]  /*0140*/  IMAD.WIDE.U32 R20, R23, 0x8, R18 ;  /* 0x0000000817147825 */ /* 0x012fcc00078e0012 */
[----:B------:R-:W3:Y:S02]  /*0150*/  LDG.E.64.CONSTANT R20, desc[UR4][R20.64] ;  /* 0x0000000414147981 */ /* 0x000ee4000c1e9b00 */
[----:B---3--:R-:W-:-:S04]  /*0160*/  IMAD.WIDE.U32 R8, R20, 0x10, R16 ;  /* 0x0000001014087825 */ /* 0x008fc800078e0010 */
[----:B------:R-:W-:Y:S02]  /*0170*/  IMAD.WIDE.U32 R26, R21, 0x10, R16 ;  /* 0x00000010151a7825 */ /* 0x000fe400078e0010 */
[----:B------:R-:W3:Y:S04]  /*0180*/  LDG.E.128.CONSTANT R8, desc[UR4][R8.64] ;  /* 0x0000000408087981 */ /* 0x000ee8000c1e9d00 */
[----:B------:R-:W3:Y:S01]  /*0190*/  LDG.E.128.CONSTANT R4, desc[UR4][R26.64] ;  /* 0x000000041a047981 */ /* 0x000ee2000c1e9d00 */
[----:B------:R-:W-:Y:S05]  /*01a0*/  YIELD ;  /* 0x0000000000007946 */ /* 0x000fea0003800000 */
[----:B------:R-:W-:Y:S01]  /*01b0*/  BSSY.RECONVERGENT B1, `(.L_x_2) ;  /* 0x0000015000017945 */ /* 0x000fe20003800200 */
[----:B---3--:R-:W-:Y:S01]  /*01c0*/  FADD R5, -R9, R5 ;  /* 0x0000000509057221 */ /* 0x008fe20000000100 */
[----:B------:R-:W-:-:S03]  /*01d0*/  FADD R4, -R8, R4 ;  /* 0x0000000408047221 */ /* 0x000fc60000000100 */
[----:B------:R-:W-:Y:S01]  /*01e0*/  FMUL R3, R5, R5 ;  /* 0x0000000505037220 */ /* 0x000fe20000400000 */
[----:B------:R-:W-:-:S03]  /*01f0*/  FADD R6, -R10, R6 ;  /* 0x000000060a067221 */ /* 0x000fc60000000100 */
[----:B------:R-:W-:-:S04]  /*0200*/  FFMA R3, R4, R4, R3 ;  /* 0x0000000404037223 */ /* 0x000fc80000000003 */
[----:B------:R-:W-:-:S04]  /*0210*/  FFMA R10, R6, R6, R3 ;  /* 0x00000006060a7223 */ /* 0x000fc80000000003 */
[----:B------:R-:W-:Y:S01]  /*0220*/  VIADD R0, R10, 0xf3000000 ;  /* 0xf30000000a007836 */ /* 0x000fe20000000000 */
[----:B------:R1:W3:Y:S04]  /*0230*/  MUFU.RSQ R11, R10 ;  /* 0x0000000a000b7308 */ /* 0x0002e80000001400 */
[----:B------:R-:W-:Y:S01]  /*0240*/  ISETP.GT.U32.AND P0, PT, R0, 0x727fffff, PT ;  /* 0x727fffff0000780c */ /* 0x000fe20003f04070 */
[----:B------:R-:W-:Y:S01]  /*0250*/  IMAD.MOV.U32 R7, RZ, RZ, R23 ;  /* 0x000000ffff077224 */ /* 0x000fe200078e0017 */
[----:B------:R-:W-:-:S04]  /*0260*/  IADD3 R23, PT, PT, R24, R23, RZ ;  /* 0x0000001718177210 */ /* 0x000fc80007ffe0ff */
[----:B------:R-:W-:-:S07]  /*0270*/  ISETP.GE.U32.AND P2, PT, R23, UR8, PT ;  /* 0x0000000817007c0c */ /* 0x000fce000bf46070 */
[----:B-1-3-5:R-:W-:Y:S06]  /*0280*/  @!P0 BRA `(.L_x_3) ;  /* 0x00000000000c8947 */ /* 0x02afec0003800000 */
[----:B------:R-:W-:-:S07]  /*0290*/  MOV R8, 0x2b0 ;  /* 0x000002b000087802 */ /* 0x000fce0000000f00 */
[----:B0-2---:R-:W-:Y:S05]  /*02a0*/  CALL.REL.NOINC `($__internal_0_$__cuda_sm20_sqrt_rn_f32_slowpath) ;  /* 0x0000000400147944 */ /* 0x005fea0003c00000 */
[----:B------:R-:W-:Y:S05]  /*02b0*/  BRA `(.L_x_4) ;  /* 0x0000000000107947 */ /* 0x000fea0003800000 */
.L_x_3:
[----:B------:R-:W-:Y:S01]  /*02c0*/  FMUL.FTZ R3, R10, R11 ;  /* 0x0000000b0a037220 */ /* 0x000fe20000410000 */
[----:B------:R-:W-:-:S03]  /*02d0*/  FMUL.FTZ R8, R11, 0.5 ;  /* 0x3f0000000b087820 */ /* 0x000fc60000410000 */
[----:B------:R-:W-:-:S04]  /*02e0*/  FFMA R0, -R3, R3, R10 ;  /* 0x0000000303007223 */ /* 0x000fc8000000010a */
[----:B------:R-:W-:-:S07]  /*02f0*/  FFMA R3, R0, R8, R3 ;  /* 0x0000000800037223 */ /* 0x000fce0000000003 */
.L_x_4:
[----:B------:R-:W-:Y:S05]  /*0300*/  BSYNC.RECONVERGENT B1 ;  /* 0x0000000000017941 */ /* 0x000fea0003800200 */
.L_x_2:
[----:B0-----:R-:W-:-:S06]  /*0310*/  IMAD.WIDE.U32 R8, R7, 0x8, R12 ;  /* 0x0000000807087825 */ /* 0x001fcc00078e000c */
[----:B------:R-:W3:Y:S01]  /*0320*/  LDG.E.64 R8, desc[UR4][R8.64] ;  /* 0x0000000408087981 */ /* 0x000ee2000c1e1b00 */
[----:B------:R-:W0:Y:S01]  /*0330*/  MUFU.RCP R10, R3 ;  /* 0x00000003000a7308 */ /* 0x000e220000001000 */
[----:B------:R-:W-:Y:S01]  /*0340*/  BSSY.RECONVERGENT B1, `(.L_x_5) ;  /* 0x0000011000017945 */ /* 0x000fe20003800200 */
[----:B------:R-:W-:Y:S01]  /*0350*/  FSETP.GT.AND P3, PT, R3, RZ, PT ;  /* 0x000000ff0300720b */ /* 0x000fe20003f64000 */
[----:B0-----:R-:W-:-:S04]  /*0360*/  FFMA R11, R10, -R3, 1 ;  /* 0x3f8000000a0b7423 */ /* 0x001fc80000000803 */
[----:B------:R-:W-:Y:S01]  /*0370*/  FFMA R11, R10, R11, R10 ;  /* 0x0000000b0a0b7223 */ /* 0x000fe2000000000a */
[----:B---3--:R-:W-:Y:S01]  /*0380*/  FADD R7, -R8, R3 ;  /* 0x0000000308077221 */ /* 0x008fe20000000100 */
[----:B------:R-:W-:-:S03]  /*0390*/  FMUL R10, R9, 0.5 ;  /* 0x3f000000090a7820 */ /* 0x000fc60000400000 */
[----:B------:R-:W-:Y:S01]  /*03a0*/  FMUL R0, R9, R7 ;  /* 0x0000000709007220 */ /* 0x000fe20000400000 */
[----:B------:R-:W-:-:S03]  /*03b0*/  FMUL R10, R7, R10 ;  /* 0x0000000a070a7220 */ /* 0x000fc60000400000 */
[----:B------:R-:W0:Y:S01]  /*03c0*/  FCHK P0, R0, R3 ;  /* 0x0000000300007302 */ /* 0x000e220000000000 */
[----:B------:R-:W-:Y:S01]  /*03d0*/  FFMA R26, R0, R11, RZ ;  /* 0x0000000b001a7223 */ /* 0x000fe200000000ff */
[----:B------:R-:W-:-:S03]  /*03e0*/  FFMA R22, R7, R10, R22 ;  /* 0x0000000a07167223 */ /* 0x000fc60000000016 */
[----:B------:R-:W-:-:S04]  /*03f0*/  FFMA R8, R26, -R3, R0 ;  /* 0x800000031a087223 */ /* 0x000fc80000000000 */
[----:B------:R-:W-:Y:S01]  /*0400*/  FFMA R8, R11, R8, R26 ;  /* 0x000000080b087223 */ /* 0x000fe2000000001a */
[----:B0-----:R-:W-:Y:S06]  /*0410*/  @!P0 BRA `(.L_x_6) ;  /* 0x00000000000c8947 */ /* 0x001fec0003800000 */
[----:B------:R-:W-:-:S07]  /*0420*/  MOV R10, 0x440 ;  /* 0x00000440000a7802 */ /* 0x000fce0000000f00 */
[----:B--2---:R-:W-:Y:S05]  /*0430*/  CALL.REL.NOINC `($__internal_1_$__cuda_sm3x_div_rn_noftz_f32_slowpath) ;  /* 0x0000000400087944 */ /* 0x004fea0003c00000 */
[----:B------:R-:W-:-:S07]  /*0440*/  MOV R8, R0 ;  /* 0x0000000000087202 */ /* 0x000fce0000000f00 */
.L_x_6:
[----:B------:R-:W-:Y:S05]  /*0450*/  BSYNC.RECONVERGENT B1 ;  /* 0x0000000000017941 */ /* 0x000fea0003800200 */
.L_x_5:
[----:B------:R-:W-:Y:S01]  /*0460*/  FSEL R7, R8, RZ, P3 ;  /* 0x000000ff08077208 */ /* 0x000fe20001800000 */
[C---:B------:R-:W-:Y:S02]  /*0470*/  VIADD R27, R20.reuse, 0x20 ;  /* 0x00000020141b7836 */ /* 0x040fe40000000000 */
[----:B--2---:R-:W-:-:S04]  /*0480*/  IMAD.WIDE.U32 R8, R20, 0x8, R14 ;  /* 0x0000000814087825 */ /* 0x004fc800078e000e */
[-C--:B------:R-:W-:Y:S01]  /*0490*/  FMUL R10, R4, R7.reuse ;  /* 0x00000007040a7220 */ /* 0x080fe20000400000 */
[-C--:B------:R-:W-:Y:S01]  /*04a0*/  FMUL R3, R5, R7.reuse ;  /* 0x0000000705037220 */ /* 0x080fe20000400000 */
[----:B------:R-:W-:Y:S02]  /*04b0*/  FMUL R0, R6, R7 ;  /* 0x0000000706007220 */ /* 0x000fe40000400000 */
[----:B------:R-:W-:Y:S01]  /*04c0*/  FMUL R28, R10, 4.29496729600000000000e+09 ;  /* 0x4f8000000a1c7820 */ /* 0x000fe20000400000 */
[----:B------:R-:W-:Y:S01]  /*04d0*/  FMUL R4, R3, 4.29496729600000000000e+09 ;  /* 0x4f80000003047820 */ /* 0x000fe20000400000 */
[----:B------:R-:W-:-:S04]  /*04e0*/  FMUL R6, R0, 4.29496729600000000000e+09 ;  /* 0x4f80000000067820 */ /* 0x000fc80000400000 */
[----:B------:R-:W0:Y:S08]  /*04f0*/  F2I.S64.TRUNC R28, R28 ;  /* 0x0000001c001c7311 */ /* 0x000e30000020d900 */
[----:B------:R-:W1:Y:S01]  /*0500*/  F2I.S64.TRUNC R4, R4 ;  /* 0x0000000400047311 */ /* 0x000e62000020d900 */
[----:B------:R-:W-:-:S04]  /*0510*/  IMAD.WIDE.U32 R26, R27, 0x8, R14 ;  /* 0x000000081b1a7825 */ /* 0x000fc800078e000e */
[----:B------:R-:W-:Y:S01]  /*0520*/  FMUL R25, R3, -4.29496729600000000000e+09 ;  /* 0xcf80000003197820 */ /* 0x000fe20000400000 */
[----:B------:R-:W-:Y:S01]  /*0530*/  IADD3 R3, PT, PT, R20, 0x40, RZ ;  /* 0x0000004014037810 */ /* 0x000fe20007ffe0ff */
[----:B0-----:R-:W5:Y:S01]  /*0540*/  ATOMG.E.ADD.64.STRONG.GPU PT, RZ, desc[UR4][R8.64], R28 ;  /* 0x8000001c08ff79a8 */ /* 0x001f6200081ef504 */
[----:B------:R-:W0:Y:S03]  /*0550*/  F2I.S64.TRUNC R6, R6 ;  /* 0x0000000600067311 */ /* 0x000e26000020d900 */
[----:B-1----:R1:W5:Y:S01]  /*0560*/  ATOMG.E.ADD.64.STRONG.GPU PT, RZ, desc[UR4][R26.64], R4 ;  /* 0x800000041aff79a8 */ /* 0x00236200081ef504 */
[----:B------:R-:W-:Y:S01]  /*0570*/  FMUL R10, R10, -4.29496729600000000000e+09 ;  /* 0xcf8000000a0a7820 */ /* 0x000fe20000400000 */
[----:B------:R-:W-:Y:S01]  /*0580*/  FMUL R0, R0, -4.29496729600000000000e+09 ;  /* 0xcf80000000007820 */ /* 0x000fe20000400000 */
[----:B-1----:R-:W-:-:S05]  /*0590*/  IMAD.WIDE.U32 R4, R3, 0x8, R14 ;  /* 0x0000000803047825 */ /* 0x002fca00078e000e */
[----:B0-----:R0:W5:Y:S01]  /*05a0*/  ATOMG.E.ADD.64.STRONG.GPU PT, RZ, desc[UR4][R4.64], R6 ;  /* 0x8000000604ff79a8 */ /* 0x00116200081ef504 */
[----:B------:R-:W1:Y:S01]  /*05b0*/  F2I.S64.TRUNC R10, R10 ;  /* 0x0000000a000a7311 */ /* 0x000e62000020d900 */
[----:B------:R-:W-:-:S07]  /*05c0*/  IADD3 R3, PT, PT, R21, 0x40, RZ ;  /* 0x0000004015037810 */ /* 0x000fce0007ffe0ff */
[----:B------:R-:W-:Y:S01]  /*05d0*/  F2I.S64.TRUNC R28, R0 ;  /* 0x00000000001c7311 */ /* 0x000fe2000020d900 */
[----:B------:R-:W-:-:S07]  /*05e0*/  IMAD.WIDE.U32 R26, R3, 0x8, R14 ;  /* 0x00000008031a7825 */ /* 0x000fce00078e000e */
[----:B------:R2:W3:Y:S01]  /*05f0*/  F2I.S64.TRUNC R8, R25 ;  /* 0x0000001900087311 */ /* 0x0004e2000020d900 */
[----:B0-----:R-:W-:-:S04]  /*0600*/  IMAD.WIDE.U32 R6, R21, 0x8, R14 ;  /* 0x0000000815067825 */ /* 0x001fc800078e000e */
[----:B--2---:R-:W-:-:S04]  /*0610*/  VIADD R25, R21, 0x20 ;  /* 0x0000002015197836 */ /* 0x004fc80000000000 */
[----:B------:R-:W-:Y:S01]  /*0620*/  IMAD.WIDE.U32 R20, R25, 0x8, R14 ;  /* 0x0000000819147825 */ /* 0x000fe200078e000e */
[----:B------:R1:W-:Y:S06]  /*0630*/  MEMBAR.SC.CTA ;  /* 0x0000000000007992 */ /* 0x0003ec0000000000 */
[----:B-1----:R4:W5:Y:S04]  /*0640*/  ATOMG.E.ADD.64.STRONG.GPU PT, RZ, desc[UR4][R6.64], R10 ;  /* 0x8000000a06ff79a8 */ /* 0x00296800081ef504 */
[----:B---3--:R4:W5:Y:S04]  /*0650*/  ATOMG.E.ADD.64.STRONG.GPU PT, RZ, desc[UR4][R20.64], R8 ;  /* 0x8000000814ff79a8 */ /* 0x00896800081ef504 */
[----:B------:R4:W5:Y:S01]  /*0660*/  ATOMG.E.ADD.64.STRONG.GPU PT, RZ, desc[UR4][R26.64], R28 ;  /* 0x8000001c1aff79a8 */ /* 0x00096200081ef504 */
[----:B------:R0:W-:Y:S06]  /*0670*/  MEMBAR.SC.CTA ;  /* 0x0000000000007992 */ /* 0x0001ec0000000000 */
[----:B0-----:R-:W-:Y:S05]  /*0680*/  @!P2 BRA `(.L_x_7) ;  /* 0xfffffff800aca947 */ /* 0x001fea000383ffff */
.L_x_1:
[----:B------:R-:W-:Y:S05]  /*0690*/  BSYNC B0 ;  /* 0x0000000000007941 */ /* 0x000fea0003800000 */
.L_x_0:
[----:B------:R-:W0:Y:S02]  /*06a0*/  LDC.64 R4, c[0x0][0x388] ;  /* 0x0000e200ff047b82 */ /* 0x000e240000000a00 */
[----:B0-----:R-:W-:-:S05]  /*06b0*/  IMAD.WIDE.U32 R2, R2, 0x4, R4 ;  /* 0x0000000402027825 */ /* 0x001fca00078e0004 */
[----:B------:R-:W2:Y:S02]  /*06c0*/  LDG.E R5, desc[UR4][R2.64] ;  /* 0x0000000402057981 */ /* 0x000ea4000c1e1900 */
[----:B--2---:R-:W-:-:S05]  /*06d0*/  FADD R5, R5, R22 ;  /* 0x0000001605057221 */ /* 0x004fca0000000000 */
[----:B------:R-:W-:Y:S01]  /*06e0*/  STG.E desc[UR4][R2.64], R5 ;  /* 0x0000000502007986 */ /* 0x000fe2000c101904 */
[----:B------:R-:W-:Y:S05]  /*06f0*/  EXIT ;  /* 0x000000000000794d */ /* 0x000fea0003800000 */
        .weak           $__internal_0_$__cuda_sm20_sqrt_rn_f32_slowpath
        .type           $__internal_0_$__cuda_sm20_sqrt_rn_f32_slowpath,@function
        .size           $__internal_0_$__cuda_sm20_sqrt_rn_f32_slowpath,($__internal_1_$__cuda_sm3x_div_rn_noftz_f32_slowpath - $__internal_0_$__cuda_sm20_sqrt_rn_f32_slowpath)
$__internal_0_$__cuda_sm20_sqrt_rn_f32_slowpath:
[----:B------:R-:W-:-:S13]  /*0700*/  LOP3.LUT P0, RZ, R10, 0x7fffffff, RZ, 0xc0, !PT ;  /* 0x7fffffff0aff7812 */ /* 0x000fda000780c0ff */
[----:B------:R-:W-:Y:S01]  /*0710*/  @!P0 IMAD.MOV.U32 R3, RZ, RZ, R10 ;  /* 0x000000ffff038224 */ /* 0x000fe200078e000a */
[----:B------:R-:W-:Y:S06]  /*0720*/  @!P0 BRA `(.L_x_8) ;  /* 0x0000000000448947 */ /* 0x000fec0003800000 */
[----:B------:R-:W-:Y:S02]  /*0730*/  FSETP.GEU.FTZ.AND P0, PT, R10, RZ, PT ;  /* 0x000000ff0a00720b */ /* 0x000fe40003f1e000 */
[----:B------:R-:W-:-:S11]  /*0740*/  MOV R0, R10 ;  /* 0x0000000a00007202 */ /* 0x000fd60000000f00 */
[----:B------:R-:W-:Y:S01]  /*0750*/  @!P0 IMAD.MOV.U32 R3, RZ, RZ, 0x7fffffff ;  /* 0x7fffffffff038424 */ /* 0x000fe200078e00ff */
[----:B------:R-:W-:Y:S06]  /*0760*/  @!P0 BRA `(.L_x_8) ;  /* 0x0000000000348947 */ /* 0x000fec0003800000 */
[----:B------:R-:W-:-:S13]  /*0770*/  FSETP.GTU.FTZ.AND P0, PT, |R0|, +INF , PT ;  /* 0x7f8000000000780b */ /* 0x000fda0003f1c200 */
[----:B------:R-:W-:Y:S01]  /*0780*/  @P0 FADD.FTZ R3, R0, 1 ;  /* 0x3f80000000030421 */ /* 0x000fe20000010000 */
[----:B------:R-:W-:Y:S06]  /*0790*/  @P0 BRA `(.L_x_8) ;  /* 0x0000000000280947 */ /* 0x000fec0003800000 */
[----:B------:R-:W-:-:S13]  /*07a0*/  FSETP.NEU.FTZ.AND P0, PT, |R0|, +INF , PT ;  /* 0x7f8000000000780b */ /* 0x000fda0003f1d200 */
[----:B------:R-:W-:-:S04]  /*07b0*/  @P0 FFMA R9, R0, 1.84467440737095516160e+19, RZ ;  /* 0x5f80000000090823 */ /* 0x000fc800000000ff */
[----:B------:R-:W0:Y:S02]  /*07c0*/  @P0 MUFU.RSQ R10, R9 ;  /* 0x00000009000a0308 */ /* 0x000e240000001400 */
[----:B0-----:R-:W-:Y:S01]  /*07d0*/  @P0 FMUL.FTZ R26, R9, R10 ;  /* 0x0000000a091a0220 */ /* 0x001fe20000410000 */
[----:B------:R-:W-:-:S03]  /*07e0*/  @P0 FMUL.FTZ R10, R10, 0.5 ;  /* 0x3f0000000a0a0820 */ /* 0x000fc60000410000 */
[----:B------:R-:W-:-:S04]  /*07f0*/  @P0 FADD.FTZ R3, -R26, -RZ ;  /* 0x800000ff1a030221 */ /* 0x000fc80000010100 */
[----:B------:R-:W-:Y:S01]  /*0800*/  @P0 FFMA R11, R26, R3, R9 ;  /* 0x000000031a0b0223 */ /* 0x000fe20000000009 */
[----:B------:R-:W-:-:S03]  /*0810*/  @!P0 MOV R3, R0 ;  /* 0x0000000000038202 */ /* 0x000fc60000000f00 */
[----:B------:R-:W-:-:S04]  /*0820*/  @P0 FFMA R10, R11, R10, R26 ;  /* 0x0000000a0b0a0223 */ /* 0x000fc8000000001a */
[----:B------:R-:W-:-:S07]  /*0830*/  @P0 FMUL.FTZ R3, R10, 2.3283064365386962891e-10 ;  /* 0x2f8000000a030820 */ /* 0x000fce0000410000 */
.L_x_8:
[----:B------:R-:W-:-:S04]  /*0840*/  IMAD.MOV.U32 R9, RZ, RZ, 0x0 ;  /* 0x00000000ff097424 */ /* 0x000fc800078e00ff */
[----:B------:R-:W-:Y:S05]  /*0850*/  RET.REL.NODEC R8 `(computeBondedForces) ;  /* 0xfffffff408e87950 */ /* 0x000fea0003c3ffff */
        .weak           $__internal_1_$__cuda_sm3x_div_rn_noftz_f32_slowpath
        .type           $__internal_1_$__cuda_sm3x_div_rn_noftz_f32_slowpath,@function
        .size           $__internal_1_$__cuda_sm3x_div_rn_noftz_f32_slowpath,(.L_x_22 - $__internal_1_$__cuda_sm3x_div_rn_noftz_f32_slowpath)
$__internal_1_$__cuda_sm3x_div_rn_noftz_f32_slowpath:
[----:B------:R-:W-:Y:S01]  /*0860*/  SHF.R.U32.HI R8, RZ, 0x17, R3 ;  /* 0x00000017ff087819 */ /* 0x000fe20000011603 */
[----:B------:R-:W-:Y:S01]  /*0870*/  BSSY.RECONVERGENT B2, `(.L_x_9) ;  /* 0x0000063000027945 */ /* 0x000fe20003800200 */
[--C-:B------:R-:W-:Y:S01]  /*0880*/  SHF.R.U32.HI R9, RZ, 0x17, R0.reuse ;  /* 0x00000017ff097819 */ /* 0x100fe20000011600 */
[----:B------:R-:W-:Y:S01]  /*0890*/  IMAD.MOV.U32 R11, RZ, RZ, R0 ;  /* 0x000000ffff0b7224 */ /* 0x000fe200078e0000 */
[----:B------:R-:W-:Y:S02]  /*08a0*/  LOP3.LUT R8, R8, 0xff, RZ, 0xc0, !PT ;  /* 0x000000ff08087812 */ /* 0x000fe400078ec0ff */
[----:B------:R-:W-:Y:S02]  /*08b0*/  LOP3.LUT R9, R9, 0xff, RZ, 0xc0, !PT ;  /* 0x000000ff09097812 */ /* 0x000fe400078ec0ff */
[----:B------:R-:W-:Y:S02]  /*08c0*/  IADD3 R26, PT, PT, R8, -0x1, RZ ;  /* 0xffffffff081a7810 */ /* 0x000fe40007ffe0ff */
[----:B------:R-:W-:-:S02]  /*08d0*/  IADD3 R25, PT, PT, R9, -0x1, RZ ;  /* 0xffffffff09197810 */ /* 0x000fc40007ffe0ff */
[----:B------:R-:W-:-:S04]  /*08e0*/  ISETP.GT.U32.AND P0, PT, R26, 0xfd, PT ;  /* 0x000000fd1a00780c */ /* 0x000fc80003f04070 */
[----:B------:R-:W-:-:S13]  /*08f0*/  ISETP.GT.U32.OR P0, PT, R25, 0xfd, P0 ;  /* 0x000000fd1900780c */ /* 0x000fda0000704470 */
[----:B------:R-:W-:Y:S01]  /*0900*/  @!P0 MOV R7, RZ ;  /* 0x000000ff00078202 */ /* 0x000fe20000000f00 */
[----:B------:R-:W-:Y:S06]  /*0910*/  @!P0 BRA `(.L_x_10) ;  /* 0x00000000005c8947 */ /* 0x000fec0003800000 */
[----:B------:R-:W-:Y:S02]  /*0920*/  FSETP.GTU.FTZ.AND P1, PT, |R3|, +INF , PT ;  /* 0x7f8000000300780b */ /* 0x000fe40003f3c200 */
[----:B------:R-:W-:-:S04]  /*0930*/  FSETP.GTU.FTZ.AND P0, PT, |R0|, +INF , PT ;  /* 0x7f8000000000780b */ /* 0x000fc80003f1c200 */
[----:B------:R-:W-:-:S13]  /*0940*/  PLOP3.LUT P0, PT, P0, P1, PT, 0xf8, 0x8f ;  /* 0x00000000008f781c */ /* 0x000fda0000703f70 */
[----:B------:R-:W-:Y:S05]  /*0950*/  @P0 BRA `(.L_x_11) ;  /* 0x00000004004c0947 */ /* 0x000fea0003800000 */
[----:B------:R-:W-:-:S13]  /*0960*/  LOP3.LUT P0, RZ, R3, 0x7fffffff, R11, 0xc8, !PT ;  /* 0x7fffffff03ff7812 */ /* 0x000fda000780c80b */
[----:B------:R-:W-:Y:S05]  /*0970*/  @!P0 BRA `(.L_x_12) ;  /* 0x00000004003c8947 */ /* 0x000fea0003800000 */
[C---:B------:R-:W-:Y:S02]  /*0980*/  FSETP.NEU.FTZ.AND P4, PT, |R0|.reuse, +INF , PT ;  /* 0x7f8000000000780b */ /* 0x040fe40003f9d200 */
[----:B------:R-:W-:Y:S02]  /*0990*/  FSETP.NEU.FTZ.AND P1, PT, |R3|, +INF , PT ;  /* 0x7f8000000300780b */ /* 0x000fe40003f3d200 */
[----:B------:R-:W-:-:S11]  /*09a0*/  FSETP.NEU.FTZ.AND P0, PT, |R0|, +INF , PT ;  /* 0x7f8000000000780b */ /* 0x000fd60003f1d200 */
[----:B------:R-:W-:Y:S05]  /*09b0*/  @!P1 BRA !P4, `(.L_x_12) ;  /* 0x00000004002c9947 */ /* 0x000fea0006000000 */
[----:B------:R-:W-:-:S04]  /*09c0*/  LOP3.LUT P4, RZ, R11, 0x7fffffff, RZ, 0xc0, !PT ;  /* 0x7fffffff0bff7812 */ /* 0x000fc8000788c0ff */
[----:B------:R-:W-:-:S13]  /*09d0*/  PLOP3.LUT P1, PT, P1, P4, PT, 0x2f, 0xf2 ;  /* 0x0000000000f2781c */ /* 0x000fda0000f28577 */
[----:B------:R-:W-:Y:S05]  /*09e0*/  @P1 BRA `(.L_x_13) ;  /* 0x0000000400181947 */ /* 0x000fea0003800000 */
[----:B------:R-:W-:-:S04]  /*09f0*/  LOP3.LUT P1, RZ, R3, 0x7fffffff, RZ, 0xc0, !PT ;  /* 0x7fffffff03ff7812 */ /* 0x000fc8000782c0ff */
[----:B------:R-:W-:-:S13]  /*0a00*/  PLOP3.LUT P0, PT, P0, P1, PT, 0x2f, 0xf2 ;  /* 0x0000000000f2781c */ /* 0x000fda0000702577 */
[----:B------:R-:W-:Y:S05]  /*0a10*/  @P0 BRA `(.L_x_14) ;  /* 0x0000000400000947 */ /* 0x000fea0003800000 */
[----:B------:R-:W-:Y:S02]  /*0a20*/  ISETP.GE.AND P0, PT, R25, RZ, PT ;  /* 0x000000ff1900720c */ /* 0x000fe40003f06270 */
[----:B------:R-:W-:-:S11]  /*0a30*/  ISETP.GE.AND P1, PT, R26, RZ, PT ;  /* 0x000000ff1a00720c */ /* 0x000fd60003f26270 */
[----:B------:R-:W-:Y:S01]  /*0a40*/  @P0 MOV R7, RZ ;  /* 0x000000ff00070202 */ /* 0x000fe20000000f00 */
[----:B------:R-:W-:Y:S02]  /*0a50*/  @!P0 IMAD.MOV.U32 R7, RZ, RZ, -0x40 ;  /* 0xffffffc0ff078424 */ /* 0x000fe400078e00ff */
[----:B------:R-:W-:Y:S01]  /*0a60*/  @!P0 FFMA R11, R0, 1.84467440737095516160e+19, RZ ;  /* 0x5f800000000b8823 */ /* 0x000fe200000000ff */
[----:B------:R-:W-:Y:S02]  /*0a70*/  @!P1 FFMA R3, R3, 1.84467440737095516160e+19, RZ ;  /* 0x5f80000003039823 */ /* 0x000fe400000000ff */
[----:B------:R-:W-:-:S07]  /*0a80*/  @!P1 IADD3 R7, PT, PT, R7, 0x40, RZ ;  /* 0x0000004007079810 */ /* 0x000fce0007ffe0ff */
.L_x_10:
[----:B------:R-:W-:Y:S01]  /*0a90*/  LEA R0, R8, 0xc0800000, 0x17 ;  /* 0xc080000008007811 */ /* 0x000fe200078eb8ff */
[----:B------:R-:W-:Y:S01]  /*0aa0*/  VIADD R9, R9, 0xffffff81 ;  /* 0xffffff8109097836 */ /* 0x000fe20000000000 */
[----:B------:R-:W-:Y:S02]  /*0ab0*/  BSSY.RECONVERGENT B3, `(.L_x_15) ;  /* 0x0000035000037945 */ /* 0x000fe40003800200 */
[----:B------:R-:W-:Y:S01]  /*0ac0*/  IADD3 R27, PT, PT, -R0, R3, RZ ;  /* 0x00000003001b7210 */ /* 0x000fe20007ffe1ff */
[C---:B------:R-:W-:Y:S01]  /*0ad0*/  IMAD R0, R9.reuse, -0x800000, R11 ;  /* 0xff80000009007824 */ /* 0x040fe200078e020b */
[----:B------:R-:W-:Y:S02]  /*0ae0*/  IADD3 R28, PT, PT, R9, 0x7f, -R8 ;  /* 0x0000007f091c7810 */ /* 0x000fe40007ffe808 */
[----:B------:R-:W0:Y:S01]  /*0af0*/  MUFU.RCP R26, R27 ;  /* 0x0000001b001a7308 */ /* 0x000e220000001000 */
[----:B------:R-:W-:Y:S01]  /*0b00*/  FADD.FTZ R25, -R27, -RZ ;  /* 0x800000ff1b197221 */ /* 0x000fe20000010100 */
[----:B------:R-:W-:-:S03]  /*0b10*/  IADD3 R7, PT, PT, R28, R7, RZ ;  /* 0x000000071c077210 */ /* 0x000fc60007ffe0ff */
[----:B0-----:R-:W-:-:S04]  /*0b20*/  FFMA R3, R26, R25, 1 ;  /* 0x3f8000001a037423 */ /* 0x001fc80000000019 */
[----:B------:R-:W-:-:S04]  /*0b30*/  FFMA R3, R26, R3, R26 ;  /* 0x000000031a037223 */ /* 0x000fc8000000001a */
[----:B------:R-:W-:-:S04]  /*0b40*/  FFMA R26, R0, R3, RZ ;  /* 0x00000003001a7223 */ /* 0x000fc800000000ff */
[----:B------:R-:W-:-:S04]  /*0b50*/  FFMA R11, R25, R26, R0 ;  /* 0x0000001a190b7223 */ /* 0x000fc80000000000 */
[----:B------:R-:W-:-:S04]  /*0b60*/  FFMA R26, R3, R11, R26 ;  /* 0x0000000b031a7223 */ /* 0x000fc8000000001a */
[----:B------:R-:W-:-:S04]  /*0b70*/  FFMA R25, R25, R26, R0 ;  /* 0x0000001a19197223 */ /* 0x000fc80000000000 */
[----:B------:R-:W-:-:S05]  /*0b80*/  FFMA R0, R3, R25, R26 ;  /* 0x0000001903007223 */ /* 0x000fca000000001a */
[----:B------:R-:W-:-:S04]  /*0b90*/  SHF.R.U32.HI R8, RZ, 0x17, R0 ;  /* 0x00000017ff087819 */ /* 0x000fc80000011600 */
[----:B------:R-:W-:-:S04]  /*0ba0*/  LOP3.LUT R8, R8, 0xff, RZ, 0xc0, !PT ;  /* 0x000000ff08087812 */ /* 0x000fc800078ec0ff */
[----:B------:R-:W-:-:S05]  /*0bb0*/  IADD3 R8, PT, PT, R8, R7, RZ ;  /* 0x0000000708087210 */ /* 0x000fca0007ffe0ff */
[----:B------:R-:W-:-:S05]  /*0bc0*/  VIADD R9, R8, 0xffffffff ;  /* 0xffffffff08097836 */ /* 0x000fca0000000000 */
[----:B------:R-:W-:-:S13]  /*0bd0*/  ISETP.GE.U32.AND P0, PT, R9, 0xfe, PT ;  /* 0x000000fe0900780c */ /* 0x000fda0003f06070 */
[----:B------:R-:W-:Y:S05]  /*0be0*/  @!P0 BRA `(.L_x_16) ;  /* 0x0000000000808947 */ /* 0x000fea0003800000 */
[----:B------:R-:W-:-:S13]  /*0bf0*/  ISETP.GT.AND P0, PT, R8, 0xfe, PT ;  /* 0x000000fe0800780c */ /* 0x000fda0003f04270 */
[----:B------:R-:W-:Y:S05]  /*0c00*/  @P0 BRA `(.L_x_17) ;  /* 0x00000000006c0947 */ /* 0x000fea0003800000 */
[----:B------:R-:W-:-:S13]  /*0c10*/  ISETP.GE.AND P0, PT, R8, 0x1, PT ;  /* 0x000000010800780c */ /* 0x000fda0003f06270 */
[----:B------:R-:W-:Y:S05]  /*0c20*/  @P0 BRA `(.L_x_18) ;  /* 0x0000000000740947 */ /* 0x000fea0003800000 */
[----:B------:R-:W-:Y:S02]  /*0c30*/  ISETP.GE.AND P0, PT, R8, -0x18, PT ;  /* 0xffffffe80800780c */ /* 0x000fe40003f06270 */
[----:B------:R-:W-:-:S11]  /*0c40*/  LOP3.LUT R0, R0, 0x80000000, RZ, 0xc0, !PT ;  /* 0x8000000000007812 */ /* 0x000fd600078ec0ff */
[----:B------:R-:W-:Y:S05]  /*0c50*/  @!P0 BRA `(.L_x_18) ;  /* 0x0000000000688947 */ /* 0x000fea0003800000 */
[-CC-:B------:R-:W-:Y:S01]  /*0c60*/  FFMA.RZ R7, R3, R25.reuse, R26.reuse ;  /* 0x0000001903077223 */ /* 0x180fe2000000c01a */
[C---:B------:R-:W-:Y:S02]  /*0c70*/  IADD3 R28, PT, PT, R8.reuse, 0x20, RZ ;  /* 0x00000020081c7810 */ /* 0x040fe40007ffe0ff */
[C---:B------:R-:W-:Y:S02]  /*0c80*/  ISETP.NE.AND P4, PT, R8.reuse, RZ, PT ;  /* 0x000000ff0800720c */ /* 0x040fe40003f85270 */
[----:B------:R-:W-:Y:S01]  /*0c90*/  LOP3.LUT R9, R7, 0x7fffff, RZ, 0xc0, !PT ;  /* 0x007fffff07097812 */ /* 0x000fe200078ec0ff */
[CCC-:B------:R-:W-:Y:S01]  /*0ca0*/  FFMA.RP R7, R3.reuse, R25.reuse, R26.reuse ;  /* 0x0000001903077223 */ /* 0x1c0fe2000000801a */
[----:B------:R-:W-:Y:S01]  /*0cb0*/  FFMA.RM R26, R3, R25, R26 ;  /* 0x00000019031a7223 */ /* 0x000fe2000000401a */
[----:B------:R-:W-:Y:S02]  /*0cc0*/  ISETP.NE.AND P1, PT, R8, RZ, PT ;  /* 0x000000ff0800720c */ /* 0x000fe40003f25270 */
[----:B------:R-:W-:-:S02]  /*0cd0*/  LOP3.LUT R9, R9, 0x800000, RZ, 0xfc, !PT ;  /* 0x0080000009097812 */ /* 0x000fc400078efcff */
[----:B------:R-:W-:Y:S02]  /*0ce0*/  IADD3 R8, PT, PT, -R8, RZ, RZ ;  /* 0x000000ff08087210 */ /* 0x000fe40007ffe1ff */
[----:B------:R-:W-:Y:S02]  /*0cf0*/  SHF.L.U32 R28, R9, R28, RZ ;  /* 0x0000001c091c7219 */ /* 0x000fe400000006ff */
[----:B------:R-:W-:Y:S02]  /*0d00*/  FSETP.NEU.FTZ.AND P0, PT, R7, R26, PT ;  /* 0x0000001a0700720b */ /* 0x000fe40003f1d000 */
[----:B------:R-:W-:Y:S02]  /*0d10*/  SEL R8, R8, RZ, P4 ;  /* 0x000000ff08087207 */ /* 0x000fe40002000000 */
[----:B------:R-:W-:Y:S02]  /*0d20*/  ISETP.NE.AND P1, PT, R28, RZ, P1 ;  /* 0x000000ff1c00720c */ /* 0x000fe40000f25270 */
[----:B------:R-:W-:-:S02]  /*0d30*/  SHF.R.U32.HI R8, RZ, R8, R9 ;  /* 0x00000008ff087219 */ /* 0x000fc40000011609 */
[----:B------:R-:W-:Y:S02]  /*0d40*/  PLOP3.LUT P0, PT, P0, P1, PT, 0xf8, 0x8f ;  /* 0x00000000008f781c */ /* 0x000fe40000703f70 */
[----:B------:R-:W-:Y:S02]  /*0d50*/  SHF.R.U32.HI R26, RZ, 0x1, R8 ;  /* 0x00000001ff1a7819 */ /* 0x000fe40000011608 */
[----:B------:R-:W-:-:S04]  /*0d60*/  SEL R3, RZ, 0x1, !P0 ;  /* 0x00000001ff037807 */ /* 0x000fc80004000000 */
[----:B------:R-:W-:-:S04]  /*0d70*/  LOP3.LUT R3, R3, 0x1, R26, 0xf8, !PT ;  /* 0x0000000103037812 */ /* 0x000fc800078ef81a */
[----:B------:R-:W-:-:S05]  /*0d80*/  LOP3.LUT R3, R3, R8, RZ, 0xc0, !PT ;  /* 0x0000000803037212 */ /* 0x000fca00078ec0ff */
[----:B------:R-:W-:-:S05]  /*0d90*/  IMAD.IADD R3, R26, 0x1, R3 ;  /* 0x000000011a037824 */ /* 0x000fca00078e0203 */
[----:B------:R-:W-:Y:S01]  /*0da0*/  LOP3.LUT R0, R3, R0, RZ, 0xfc, !PT ;  /* 0x0000000003007212 */ /* 0x000fe200078efcff */
[----:B------:R-:W-:Y:S06]  /*0db0*/  BRA `(.L_x_18) ;  /* 0x0000000000107947 */ /* 0x000fec0003800000 */
.L_x_17:
[----:B------:R-:W-:-:S04]  /*0dc0*/  LOP3.LUT R0, R0, 0x80000000, RZ, 0xc0, !PT ;  /* 0x8000000000007812 */ /* 0x000fc800078ec0ff */
[----:B------:R-:W-:Y:S01]  /*0dd0*/  LOP3.LUT R0, R0, 0x7f800000, RZ, 0xfc, !PT ;  /* 0x7f80000000007812 */ /* 0x000fe200078efcff */
[----:B------:R-:W-:Y:S06]  /*0de0*/  BRA `(.L_x_18) ;  /* 0x0000000000047947 */ /* 0x000fec0003800000 */
.L_x_16:
[----:B------:R-:W-:-:S07]  /*0df0*/  LEA R0, R7, R0, 0x17 ;  /* 0x0000000007007211 */ /* 0x000fce00078eb8ff */
.L_x_18:
[----:B------:R-:W-:Y:S05]  /*0e00*/  BSYNC.RECONVERGENT B3 ;  /* 0x0000000000037941 */ /* 0x000fea0003800200 */
.L_x_15:
[----:B------:R-:W-:Y:S05]  /*0e10*/  BRA `(.L_x_19) ;  /* 0x0000000000207947 */ /* 0x000fea0003800000 */
.L_x_14:
[----:B------:R-:W-:-:S04]  /*0e20*/  LOP3.LUT R0, R3, 0x80000000, R11, 0x48, !PT ;  /* 0x8000000003007812 */ /* 0x000fc800078e480b */
[----:B------:R-:W-:Y:S01]  /*0e30*/  LOP3.LUT R0, R0, 0x7f800000, RZ, 0xfc, !PT ;  /* 0x7f80000000007812 */ /* 0x000fe200078efcff */
[----:B------:R-:W-:Y:S06]  /*0e40*/  BRA `(.L_x_19) ;  /* 0x0000000000147947 */ /* 0x000fec0003800000 */
.L_x_13:
[----:B------:R-:W-:Y:S01]  /*0e50*/  LOP3.LUT R0, R3, 0x80000000, R11, 0x48, !PT ;  /* 0x8000000003007812 */ /* 0x000fe200078e480b */
[----:B------:R-:W-:Y:S06]  /*0e60*/  BRA `(.L_x_19) ;  /* 0x00000000000c7947 */ /* 0x000fec0003800000 */
.L_x_12:
[----:B------:R-:W0:Y:S01]  /*0e70*/  MUFU.RSQ R0, -QNAN ;  /* 0xffc0000000007908 */ /* 0x000e220000001400 */
[----:B------:R-:W-:Y:S05]  /*0e80*/  BRA `(.L_x_19) ;  /* 0x0000000000047947 */ /* 0x000fea0003800000 */
.L_x_11:
[----:B------:R-:W-:-:S07]  /*0e90*/  FADD.FTZ R0, R0, R3 ;  /* 0x0000000300007221 */ /* 0x000fce0000010000 */
.L_x_19:
[----:B------:R-:W-:Y:S05]  /*0ea0*/  BSYNC.RECONVERGENT B2 ;  /* 0x0000000000027941 */ /* 0x000fea0003800200 */
.L_x_9:
[----:B------:R-:W-:-:S04]  /*0eb0*/  HFMA2 R11, -RZ, RZ, 0, 0 ;  /* 0x00000000ff0b7431 */ /* 0x000fc800000001ff */
[----:B0-----:R-:W-:Y:S05]  /*0ec0*/  RET.REL.NODEC R10 `(computeBondedForces) ;  /* 0xfffffff00a4c7950 */ /* 0x001fea0003c3ffff */
.L_x_20:
[----:B------:R-:W-:-:S00]  /*0ed0*/  BRA `(.L_x_20) ;  /* 0xfffffffc00fc7947 */ /* 0x000fc0000383ffff */
[----:B------:R-:W-:-:S00]  /*0ee0*/  NOP ;  /* 0x0000000000007918 */ /* 0x000fc00000000000 */
        /* <DEDUP_REMOVED lines=9> */
.L_x_22:


//--------------------- .nv.shared.reserved.0     --------------------------
	.section	.nv.shared.reserved.0,"aw",@nobits
	.weak		__nv_reservedSMEM_offset_0_alias
	.size		__nv_reservedSMEM_offset_0_alias, 0, 64
	.other		__nv_reservedSMEM_offset_0_alias,@"STO_CUDA_RESERVED_SHARED STV_DEFAULT"
__nv_reservedSMEM_offset_0_alias:
	.zero		0
	.zero		64


//--------------------- .nv.constant0.computeBondedForces --------------------------
	.section	.nv.constant0.computeBondedForces,"a",@progbits
	.sectionflags	@""
	.align	4
.nv.constant0.computeBondedForces:
	.zero		940


//--------------------- SYMBOLS --------------------------

	.type		.nv.reservedSmem.offset0,@object
	.size		.nv.reservedSmem.offset0,0x4
